//
// Generated by NVIDIA NVVM Compiler
//
// Compiler Build ID: CL-36424714
// Cuda compilation tools, release 13.0, V13.0.88
// Based on NVVM 20.0.0
//

.version 9.0
.target sm_100
.address_size 64

	// .globl	relu

.visible .entry relu(
	.param .u32 relu_param_0,
	.param .u64 .ptr .align 1 relu_param_1,
	.param .u64 .ptr .align 1 relu_param_2
)
{
	.reg .pred 	%p<3>;
	.reg .b32 	%r<6>;
	.reg .b64 	%rd<12>;
	.reg .b64 	%fd<2>;

	ld.param.u32 	%r2, [relu_param_0];
	ld.param.u64 	%rd2, [relu_param_1];
	ld.param.u64 	%rd3, [relu_param_2];
	cvta.to.global.u64 	%rd1, %rd3;
	mov.u32 	%r3, %tid.x;
	mov.u32 	%r4, %ctaid.x;
	mov.u32 	%r5, %ntid.x;
	mad.lo.s32 	%r1, %r4, %r5, %r3;
	setp.ge.s32 	%p1, %r1, %r2;
	@%p1 bra 	$L__BB0_4;
	cvta.to.global.u64 	%rd4, %rd2;
	mul.wide.s32 	%rd5, %r1, 8;
	add.s64 	%rd6, %rd4, %rd5;
	ld.global.f64 	%fd1, [%rd6];
	setp.leu.f64 	%p2, %fd1, 0d0000000000000000;
	@%p2 bra 	$L__BB0_3;
	add.s64 	%rd11, %rd1, %rd5;
	st.global.f64 	[%rd11], %fd1;
	bra.uni 	$L__BB0_4;
$L__BB0_3:
	add.s64 	%rd8, %rd1, %rd5;
	mov.b64 	%rd9, 0;
	st.global.u64 	[%rd8], %rd9;
$L__BB0_4:
	ret;

}


// ===== COMPILED SASS (sm_100) =====

	.target	sm_100

	.elftype	@"ET_EXEC"


//--------------------- .note.nv.tkinfo           --------------------------
	.section	.note.nv.tkinfo,"",@"SHT_NOTE"
	.sectionflags	@"SHF_NOTE_NV_TKINFO"
	.tkinfo
        /*0018*/ 	.word	0x00000002
        /*0030*/ 	.string	""
        /*0030*/ 	.string	"ptxas"
        /*0030*/ 	.string	"Cuda compilation tools, release 13.0, V13.0.88"
        /*0030*/ 	.string	"Build cuda_13.0.r13.0/compiler.36424714_0"
        /*0030*/ 	.string	"-arch sm_100 -m 64 "



//--------------------- .note.nv.cuinfo           --------------------------
	.section	.note.nv.cuinfo,"",@"SHT_NOTE"
	.sectionflags	@"SHF_NOTE_NV_CUINFO"
        /*0018*/ 	.short	0x0002
        /*001a*/ 	.short	0x0064
        /*001c*/ 	.short	0x0082
	.zero		2


//--------------------- .nv.info                  --------------------------
	.section	.nv.info,"",@"SHT_CUDA_INFO"
	.align	4


	//----- nvinfo : EIATTR_REGCOUNT
	.align		4
        /*0000*/ 	.byte	0x04, 0x2f
        /*0002*/ 	.short	(.L_1 - .L_0)
	.align		4
.L_0:
        /*0004*/ 	.word	index@(relu)
        /*0008*/ 	.word	0x0000000a


	//----- nvinfo : EIATTR_FRAME_SIZE
	.align		4
.L_1:
        /*000c*/ 	.byte	0x04, 0x11
        /*000e*/ 	.short	(.L_3 - .L_2)
	.align		4
.L_2:
        /*0010*/ 	.word	index@(relu)
        /*0014*/ 	.word	0x00000000


	//----- nvinfo : EIATTR_MIN_STACK_SIZE
	.align		4
.L_3:
        /*0018*/ 	.byte	0x04, 0x12
        /*001a*/ 	.short	(.L_5 - .L_4)
	.align		4
.L_4:
        /*001c*/ 	.word	index@(relu)
        /*0020*/ 	.word	0x00000000
.L_5:


//--------------------- .nv.compat                --------------------------
	.section	.nv.compat,"",@"SHT_CUDA_COMPAT_INFO"
	.align	4
        /*0000*/ 	.byte	0x02, 0x09, 0x00, 0x00, 0x02, 0x02, 0x01, 0x00, 0x02, 0x05, 0x05, 0x00, 0x03, 0x07, 0x01, 0x01
        /*0010*/ 	.byte	0x02, 0x03, 0x00, 0x00, 0x02, 0x06, 0x01, 0x00, 0x04, 0x0b, 0x08, 0x00, 0x01, 0x00, 0x00, 0x00
        /*0020*/ 	.byte	0x00, 0x00, 0x00, 0x00


//--------------------- .nv.info.relu             --------------------------
	.section	.nv.info.relu,"",@"SHT_CUDA_INFO"
	.sectionflags	@""
	.align	4


	//----- nvinfo : EIATTR_CUDA_API_VERSION
	.align		4
        /*0000*/ 	.byte	0x04, 0x37
        /*0002*/ 	.short	(.L_7 - .L_6)
.L_6:
        /*0004*/ 	.word	0x00000082


	//----- nvinfo : EIATTR_KPARAM_INFO
	.align		4
.L_7:
        /*0008*/ 	.byte	0x04, 0x17
        /*000a*/ 	.short	(.L_9 - .L_8)
.L_8:
        /*000c*/ 	.word	0x00000000
        /*0010*/ 	.short	0x0002
        /*0012*/ 	.short	0x0010
        /*0014*/ 	.byte	0x00, 0xf5, 0x21, 0x00


	//----- nvinfo : EIATTR_KPARAM_INFO
	.align		4
.L_9:
        /*0018*/ 	.byte	0x04, 0x17
        /*001a*/ 	.short	(.L_11 - .L_10)
.L_10:
        /*001c*/ 	.word	0x00000000
        /*0020*/ 	.short	0x0001
        /*0022*/ 	.short	0x0008
        /*0024*/ 	.byte	0x00, 0xf5, 0x21, 0x00


	//----- nvinfo : EIATTR_KPARAM_INFO
	.align		4
.L_11:
        /*0028*/ 	.byte	0x04, 0x17
        /*002a*/ 	.short	(.L_13 - .L_12)
.L_12:
        /*002c*/ 	.word	0x00000000
        /*0030*/ 	.short	0x0000
        /*0032*/ 	.short	0x0000
        /*0034*/ 	.byte	0x00, 0xf0, 0x11, 0x00


	//----- nvinfo : EIATTR_SPARSE_MMA_MASK
	.align		4
.L_13:
        /*0038*/ 	.byte	0x03, 0x50
        /*003a*/ 	.short	0x0000


	//----- nvinfo : EIATTR_MAXREG_COUNT
	.align		4
        /*003c*/ 	.byte	0x03, 0x1b
        /*003e*/ 	.short	0x00ff


	//----- nvinfo : EIATTR_MERCURY_ISA_VERSION
	.align		4
        /*0040*/ 	.byte	0x03, 0x5f
        /*0042*/ 	.short	0x0101


	//----- nvinfo : EIATTR_VRC_CTA_INIT_COUNT
	.align		4
        /*0044*/ 	.byte	0x02, 0x4a
	.zero		1
	.zero		1


	//----- nvinfo : EIATTR_EXIT_INSTR_OFFSETS
	.align		4
        /*0048*/ 	.byte	0x04, 0x1c
        /*004a*/ 	.short	(.L_15 - .L_14)


	//   ....[0]....
.L_14:
        /*004c*/ 	.word	0x00000070


	//   ....[1]....
        /*0050*/ 	.word	0x00000100


	//   ....[2]....
        /*0054*/ 	.word	0x00000140


	//----- nvinfo : EIATTR_CBANK_PARAM_SIZE
	.align		4
.L_15:
        /*0058*/ 	.byte	0x03, 0x19
        /*005a*/ 	.short	0x0018


	//----- nvinfo : EIATTR_PARAM_CBANK
	.align		4
        /*005c*/ 	.byte	0x04, 0x0a
        /*005e*/ 	.short	(.L_17 - .L_16)
	.align		4
.L_16:
        /*0060*/ 	.word	index@(.nv.constant0.relu)
        /*0064*/ 	.short	0x0380
        /*0066*/ 	.short	0x0018


	//----- nvinfo : EIATTR_SW_WAR
	.align		4
.L_17:
        /*0068*/ 	.byte	0x04, 0x36
        /*006a*/ 	.short	(.L_19 - .L_18)
.L_18:
        /*006c*/ 	.word	0x00000008
.L_19:


//--------------------- .nv.callgraph             --------------------------
	.section	.nv.callgraph,"",@"SHT_CUDA_CALLGRAPH"
	.align	4
	.sectionentsize	8
	.align		4
        /*0000*/ 	.word	0x00000000
	.align		4
        /*0004*/ 	.word	0xffffffff
	.align		4
        /*0008*/ 	.word	0x00000000
	.align		4
        /*000c*/ 	.word	0xfffffffe
	.align		4
        /*0010*/ 	.word	0x00000000
	.align		4
        /*0014*/ 	.word	0xfffffffd
	.align		4
        /*0018*/ 	.word	0x00000000
	.align		4
        /*001c*/ 	.word	0xfffffffc


//--------------------- .text.relu                --------------------------
	.section	.text.relu,"ax",@progbits
	.align	128
        .global         relu
        .type           relu,@function
        .size           relu,(.L_x_1 - relu)
        .other          relu,@"STO_CUDA_ENTRY STV_DEFAULT"
relu:
.text.relu:
[----:B------:R-:W-:Y:S01]  /*0000*/  LDC R1, c[0x0][0x37c] ;  /* 0x0000df00ff017b82 */ /* 0x000fe20000000800 */
[----:B------:R-:W0:Y:S07]  /*0010*/  S2R R7, SR_TID.X ;  /* 0x0000000000077919 */ /* 0x000e2e0000002100 */
[----:B------:R-:W0:Y:S01]  /*0020*/  S2UR UR4, SR_CTAID.X ;  /* 0x00000000000479c3 */ /* 0x000e220000002500 */
[----:B------:R-:W1:Y:S07]  /*0030*/  LDCU UR5, c[0x0][0x380] ;  /* 0x00007000ff0577ac */ /* 0x000e6e0008000800 */
[----:B------:R-:W0:Y:S02]  /*0040*/  LDC R0, c[0x0][0x360] ;  /* 0x0000d800ff007b82 */ /* 0x000e240000000800 */
[----:B0-----:R-:W-:-:S05]  /*0050*/  IMAD R7, R0, UR4, R7 ;  /* 0x0000000400077c24 */ /* 0x001fca000f8e0207 */
[----:B-1----:R-:W-:-:S13]  /*0060*/  ISETP.GE.AND P0, PT, R7, UR5, PT ;  /* 0x0000000507007c0c */ /* 0x002fda000bf06270 */
[----:B------:R-:W-:Y:S05]  /*0070*/  @P0 EXIT ;  /* 0x000000000000094d */ /* 0x000fea0003800000 */
[----:B------:R-:W0:Y:S01]  /*0080*/  LDC.64 R2, c[0x0][0x388] ;  /* 0x0000e200ff027b82 */ /* 0x000e220000000a00 */
[----:B------:R-:W1:Y:S01]  /*0090*/  LDCU.64 UR4, c[0x0][0x358] ;  /* 0x00006b00ff0477ac */ /* 0x000e620008000a00 */
[----:B0-----:R-:W-:-:S06]  /*00a0*/  IMAD.WIDE R2, R7, 0x8, R2 ;  /* 0x0000000807027825 */ /* 0x001fcc00078e0202 */
[----:B-1----:R-:W2:Y:S02]  /*00b0*/  LDG.E.64 R2, desc[UR4][R2.64] ;  /* 0x0000000402027981 */ /* 0x002ea4000c1e1b00 */
[----:B--2---:R-:W-:-:S14]  /*00c0*/  DSETP.GT.AND P0, PT, R2, RZ, PT ;  /* 0x000000ff0200722a */ /* 0x004fdc0003f04000 */
[----:B------:R-:W0:Y:S02]  /*00d0*/  @P0 LDC.64 R4, c[0x0][0x390] ;  /* 0x0000e400ff040b82 */ /* 0x000e240000000a00 */
[----:B0-----:R-:W-:-:S05]  /*00e0*/  @P0 IMAD.WIDE R4, R7, 0x8, R4 ;  /* 0x0000000807040825 */ /* 0x001fca00078e0204 */
[----:B------:R0:W-:Y:S01]  /*00f0*/  @P0 STG.E.64 desc[UR4][R4.64], R2 ;  /* 0x0000000204000986 */ /* 0x0001e2000c101b04 */
[----:B------:R-:W-:Y:S05]  /*0100*/  @P0 EXIT ;  /* 0x000000000000094d */ /* 0x000fea0003800000 */
[----:B0-----:R-:W0:Y:S02]  /*0110*/  LDC.64 R2, c[0x0][0x390] ;  /* 0x0000e400ff027b82 */ /* 0x001e240000000a00 */
[----:B0-----:R-:W-:-:S05]  /*0120*/  IMAD.WIDE R2, R7, 0x8, R2 ;  /* 0x0000000807027825 */ /* 0x001fca00078e0202 */
[----:B------:R-:W-:Y:S01]  /*0130*/  STG.E.64 desc[UR4][R2.64], RZ ;  /* 0x000000ff02007986 */ /* 0x000fe2000c101b04 */
[----:B------:R-:W-:Y:S05]  /*0140*/  EXIT ;  /* 0x000000000000794d */ /* 0x000fea0003800000 */
.L_x_0:
[----:B------:R-:W-:-:S00]  /*0150*/  BRA `(.L_x_0) ;  /* 0xfffffffc00fc7947 */ /* 0x000fc0000383ffff */
[----:B------:R-:W-:-:S00]  /*0160*/  NOP ;  /* 0x0000000000007918 */ /* 0x000fc00000000000 */
        /* <DEDUP_REMOVED lines=9> */
.L_x_1:


//--------------------- .nv.shared.reserved.0     --------------------------
	.section	.nv.shared.reserved.0,"aw",@nobits
	.weak		__nv_reservedSMEM_offset_0_alias
	.size		__nv_reservedSMEM_offset_0_alias, 0, 64
	.other		__nv_reservedSMEM_offset_0_alias,@"STO_CUDA_RESERVED_SHARED STV_DEFAULT"
__nv_reservedSMEM_offset_0_alias:
	.zero		0
	.zero		64


//--------------------- .nv.constant0.relu        --------------------------
	.section	.nv.constant0.relu,"a",@progbits
	.sectionflags	@""
	.align	4
.nv.constant0.relu:
	.zero		920


//--------------------- SYMBOLS --------------------------

	.type		.nv.reservedSmem.offset0,@object
	.size		.nv.reservedSmem.offset0,0x4
